//
// Generated by NVIDIA NVVM Compiler
//
// Compiler Build ID: CL-36424714
// Cuda compilation tools, release 13.0, V13.0.88
// Based on NVVM 20.0.0
//

.version 9.0
.target sm_100
.address_size 64

	// .globl	_Z9vectorAddPiS_S_i
.extern .func  (.param .b32 func_retval0) vprintf
(
	.param .b64 vprintf_param_0,
	.param .b64 vprintf_param_1
)
;
.global .align 1 .b8 $str[37] = {66, 108, 111, 99, 107, 58, 32, 37, 117, 44, 32, 116, 104, 114, 101, 97, 100, 58, 32, 37, 117, 32, 45, 32, 65, 82, 82, 91, 37, 100, 93, 58, 32, 37, 100, 10};

.visible .entry _Z9vectorAddPiS_S_i(
	.param .u64 .ptr .align 1 _Z9vectorAddPiS_S_i_param_0,
	.param .u64 .ptr .align 1 _Z9vectorAddPiS_S_i_param_1,
	.param .u64 .ptr .align 1 _Z9vectorAddPiS_S_i_param_2,
	.param .u32 _Z9vectorAddPiS_S_i_param_3
)
{
	.local .align 16 .b8 	__local_depot0[16];
	.reg .b64 	%SP;
	.reg .b64 	%SPL;
	.reg .pred 	%p<2>;
	.reg .b32 	%r<11>;
	.reg .b64 	%rd<15>;

	mov.u64 	%SPL, __local_depot0;
	cvta.local.u64 	%SP, %SPL;
	ld.param.u64 	%rd1, [_Z9vectorAddPiS_S_i_param_0];
	ld.param.u64 	%rd2, [_Z9vectorAddPiS_S_i_param_1];
	ld.param.u64 	%rd3, [_Z9vectorAddPiS_S_i_param_2];
	ld.param.u32 	%r4, [_Z9vectorAddPiS_S_i_param_3];
	mov.u32 	%r5, %ntid.x;
	mov.u32 	%r1, %ctaid.x;
	mov.u32 	%r2, %tid.x;
	mad.lo.s32 	%r3, %r5, %r1, %r2;
	setp.ge.s32 	%p1, %r3, %r4;
	@%p1 bra 	$L__BB0_2;
	add.u64 	%rd4, %SP, 0;
	add.u64 	%rd5, %SPL, 0;
	cvta.to.global.u64 	%rd6, %rd1;
	cvta.to.global.u64 	%rd7, %rd2;
	cvta.to.global.u64 	%rd8, %rd3;
	mul.wide.s32 	%rd9, %r3, 4;
	add.s64 	%rd10, %rd6, %rd9;
	ld.global.u32 	%r6, [%rd10];
	add.s64 	%rd11, %rd7, %rd9;
	ld.global.u32 	%r7, [%rd11];
	add.s32 	%r8, %r7, %r6;
	add.s64 	%rd12, %rd8, %rd9;
	st.global.u32 	[%rd12], %r8;
	st.local.v4.u32 	[%rd5], {%r1, %r2, %r3, %r8};
	mov.u64 	%rd13, $str;
	cvta.global.u64 	%rd14, %rd13;
	{ // callseq 0, 0
	.param .b64 param0;
	st.param.b64 	[param0], %rd14;
	.param .b64 param1;
	st.param.b64 	[param1], %rd4;
	.param .b32 retval0;
	call.uni (retval0), 
	vprintf, 
	(
	param0, 
	param1
	);
	ld.param.b32 	%r9, [retval0];
	} // callseq 0
$L__BB0_2:
	ret;

}


// ===== COMPILED SASS (sm_100) =====

	.target	sm_100

	.elftype	@"ET_EXEC"


//--------------------- .note.nv.tkinfo           --------------------------
	.section	.note.nv.tkinfo,"",@"SHT_NOTE"
	.sectionflags	@"SHF_NOTE_NV_TKINFO"
	.tkinfo
        /*0018*/ 	.word	0x00000002
        /*0030*/ 	.string	""
        /*0030*/ 	.string	"ptxas"
        /*0030*/ 	.string	"Cuda compilation tools, release 13.0, V13.0.88"
        /*0030*/ 	.string	"Build cuda_13.0.r13.0/compiler.36424714_0"
        /*0030*/ 	.string	"-arch sm_100 -m 64 "



//--------------------- .note.nv.cuinfo           --------------------------
	.section	.note.nv.cuinfo,"",@"SHT_NOTE"
	.sectionflags	@"SHF_NOTE_NV_CUINFO"
        /*0018*/ 	.short	0x0002
        /*001a*/ 	.short	0x0064
        /*001c*/ 	.short	0x0082
	.zero		2


//--------------------- .nv.info                  --------------------------
	.section	.nv.info,"",@"SHT_CUDA_INFO"
	.align	4


	//----- nvinfo : EIATTR_REGCOUNT
	.align		4
        /*0000*/ 	.byte	0x04, 0x2f
        /*0002*/ 	.short	(.L_2 - .L_1)
	.align		4
.L_1:
        /*0004*/ 	.word	index@(_Z9vectorAddPiS_S_i)
        /*0008*/ 	.word	0x00000018


	//----- nvinfo : EIATTR_FRAME_SIZE
	.align		4
.L_2:
        /*000c*/ 	.byte	0x04, 0x11
        /*000e*/ 	.short	(.L_4 - .L_3)
	.align		4
.L_3:
        /*0010*/ 	.word	index@(_Z9vectorAddPiS_S_i)
        /*0014*/ 	.word	0x00000010


	//----- nvinfo : EIATTR_MIN_STACK_SIZE
	.align		4
.L_4:
        /*0018*/ 	.byte	0x04, 0x12
        /*001a*/ 	.short	(.L_6 - .L_5)
	.align		4
.L_5:
        /*001c*/ 	.word	index@(_Z9vectorAddPiS_S_i)
        /*0020*/ 	.word	0x00000010
.L_6:


//--------------------- .nv.compat                --------------------------
	.section	.nv.compat,"",@"SHT_CUDA_COMPAT_INFO"
	.align	4
        /*0000*/ 	.byte	0x02, 0x09, 0x00, 0x00, 0x02, 0x02, 0x01, 0x00, 0x02, 0x05, 0x05, 0x00, 0x03, 0x07, 0x01, 0x01
        /*0010*/ 	.byte	0x02, 0x03, 0x00, 0x00, 0x02, 0x06, 0x01, 0x00, 0x04, 0x0b, 0x08, 0x00, 0x09, 0x00, 0x00, 0x00
        /*0020*/ 	.byte	0x00, 0x00, 0x00, 0x00


//--------------------- .nv.info._Z9vectorAddPiS_S_i --------------------------
	.section	.nv.info._Z9vectorAddPiS_S_i,"",@"SHT_CUDA_INFO"
	.sectionflags	@""
	.align	4


	//----- nvinfo : EIATTR_CUDA_API_VERSION
	.align		4
        /*0000*/ 	.byte	0x04, 0x37
        /*0002*/ 	.short	(.L_8 - .L_7)
.L_7:
        /*0004*/ 	.word	0x00000082


	//----- nvinfo : EIATTR_KPARAM_INFO
	.align		4
.L_8:
        /*0008*/ 	.byte	0x04, 0x17
        /*000a*/ 	.short	(.L_10 - .L_9)
.L_9:
        /*000c*/ 	.word	0x00000000
        /*0010*/ 	.short	0x0003
        /*0012*/ 	.short	0x0018
        /*0014*/ 	.byte	0x00, 0xf0, 0x11, 0x00


	//----- nvinfo : EIATTR_KPARAM_INFO
	.align		4
.L_10:
        /*0018*/ 	.byte	0x04, 0x17
        /*001a*/ 	.short	(.L_12 - .L_11)
.L_11:
        /*001c*/ 	.word	0x00000000
        /*0020*/ 	.short	0x0002
        /*0022*/ 	.short	0x0010
        /*0024*/ 	.byte	0x00, 0xf5, 0x21, 0x00


	//----- nvinfo : EIATTR_KPARAM_INFO
	.align		4
.L_12:
        /*0028*/ 	.byte	0x04, 0x17
        /*002a*/ 	.short	(.L_14 - .L_13)
.L_13:
        /*002c*/ 	.word	0x00000000
        /*0030*/ 	.short	0x0001
        /*0032*/ 	.short	0x0008
        /*0034*/ 	.byte	0x00, 0xf5, 0x21, 0x00


	//----- nvinfo : EIATTR_KPARAM_INFO
	.align		4
.L_14:
        /*0038*/ 	.byte	0x04, 0x17
        /*003a*/ 	.short	(.L_16 - .L_15)
.L_15:
        /*003c*/ 	.word	0x00000000
        /*0040*/ 	.short	0x0000
        /*0042*/ 	.short	0x0000
        /*0044*/ 	.byte	0x00, 0xf5, 0x21, 0x00


	//----- nvinfo : EIATTR_SPARSE_MMA_MASK
	.align		4
.L_16:
        /*0048*/ 	.byte	0x03, 0x50
        /*004a*/ 	.short	0x0000


	//----- nvinfo : EIATTR_MAXREG_COUNT
	.align		4
        /*004c*/ 	.byte	0x03, 0x1b
        /*004e*/ 	.short	0x00ff


	//----- nvinfo : EIATTR_EXTERNS
	.align		4
        /*0050*/ 	.byte	0x04, 0x0f
        /*0052*/ 	.short	(.L_18 - .L_17)


	//   ....[0]....
	.align		4
.L_17:
        /*0054*/ 	.word	index@(vprintf)


	//----- nvinfo : EIATTR_MERCURY_ISA_VERSION
	.align		4
.L_18:
        /*0058*/ 	.byte	0x03, 0x5f
        /*005a*/ 	.short	0x0101


	//----- nvinfo : EIATTR_VRC_CTA_INIT_COUNT
	.align		4
        /*005c*/ 	.byte	0x02, 0x4a
	.zero		1
	.zero		1


	//----- nvinfo : EIATTR_SYSCALL_OFFSETS
	.align		4
        /*0060*/ 	.byte	0x04, 0x46
        /*0062*/ 	.short	(.L_20 - .L_19)


	//   ....[0]....
.L_19:
        /*0064*/ 	.word	0x000001f0


	//----- nvinfo : EIATTR_EXIT_INSTR_OFFSETS
	.align		4
.L_20:
        /*0068*/ 	.byte	0x04, 0x1c
        /*006a*/ 	.short	(.L_22 - .L_21)


	//   ....[0]....
.L_21:
        /*006c*/ 	.word	0x000000c0


	//   ....[1]....
        /*0070*/ 	.word	0x00000200


	//----- nvinfo : EIATTR_CRS_STACK_SIZE
	.align		4
.L_22:
        /*0074*/ 	.byte	0x04, 0x1e
        /*0076*/ 	.short	(.L_24 - .L_23)
.L_23:
        /*0078*/ 	.word	0x00000000


	//----- nvinfo : EIATTR_CBANK_PARAM_SIZE
	.align		4
.L_24:
        /*007c*/ 	.byte	0x03, 0x19
        /*007e*/ 	.short	0x001c


	//----- nvinfo : EIATTR_PARAM_CBANK
	.align		4
        /*0080*/ 	.byte	0x04, 0x0a
        /*0082*/ 	.short	(.L_26 - .L_25)
	.align		4
.L_25:
        /*0084*/ 	.word	index@(.nv.constant0._Z9vectorAddPiS_S_i)
        /*0088*/ 	.short	0x0380
        /*008a*/ 	.short	0x001c


	//----- nvinfo : EIATTR_SW_WAR
	.align		4
.L_26:
        /*008c*/ 	.byte	0x04, 0x36
        /*008e*/ 	.short	(.L_28 - .L_27)
.L_27:
        /*0090*/ 	.word	0x00000008
.L_28:


//--------------------- .nv.callgraph             --------------------------
	.section	.nv.callgraph,"",@"SHT_CUDA_CALLGRAPH"
	.align	4
	.sectionentsize	8
	.align		4
        /*0000*/ 	.word	0x00000000
	.align		4
        /*0004*/ 	.word	0xffffffff
	.align		4
        /*0008*/ 	.word	index@(_Z9vectorAddPiS_S_i)
	.align		4
        /*000c*/ 	.word	index@(vprintf)
	.align		4
        /*0010*/ 	.word	0x00000000
	.align		4
        /*0014*/ 	.word	0xfffffffe
	.align		4
        /*0018*/ 	.word	0x00000000
	.align		4
        /*001c*/ 	.word	0xfffffffd
	.align		4
        /*0020*/ 	.word	0x00000000
	.align		4
        /*0024*/ 	.word	0xfffffffc


//--------------------- .nv.constant4             --------------------------
	.section	.nv.constant4,"a",@progbits
	.align	8
	.align		8
.nv.constant4:
        /*0000*/ 	.dword	vprintf
	.align		8
        /*0008*/ 	.dword	$str


//--------------------- .text._Z9vectorAddPiS_S_i --------------------------
	.section	.text._Z9vectorAddPiS_S_i,"ax",@progbits
	.align	128
        .global         _Z9vectorAddPiS_S_i
        .type           _Z9vectorAddPiS_S_i,@function
        .size           _Z9vectorAddPiS_S_i,(.L_x_2 - _Z9vectorAddPiS_S_i)
        .other          _Z9vectorAddPiS_S_i,@"STO_CUDA_ENTRY STV_DEFAULT"
_Z9vectorAddPiS_S_i:
.text._Z9vectorAddPiS_S_i:
[----:B------:R-:W0:Y:S01]  /*0000*/  LDC R1, c[0x0][0x37c] ;  /* 0x0000df00ff017b82 */ /* 0x000e220000000800 */
[----:B------:R-:W1:Y:S01]  /*0010*/  S2R R8, SR_CTAID.X ;  /* 0x0000000000087919 */ /* 0x000e620000002500 */
[----:B------:R-:W2:Y:S01]  /*0020*/  LDCU UR5, c[0x0][0x2fc] ;  /* 0x00005f80ff0577ac */ /* 0x000ea20008000800 */
[----:B0-----:R-:W-:Y:S01]  /*0030*/  IADD3 R1, PT, PT, R1, -0x10, RZ ;  /* 0xfffffff001017810 */ /* 0x001fe20007ffe0ff */
[----:B------:R-:W1:Y:S01]  /*0040*/  S2R R9, SR_TID.X ;  /* 0x0000000000097919 */ /* 0x000e620000002100 */
[----:B------:R-:W1:Y:S01]  /*0050*/  LDCU UR6, c[0x0][0x360] ;  /* 0x00006c00ff0677ac */ /* 0x000e620008000800 */
[----:B------:R-:W0:Y:S01]  /*0060*/  LDCU UR7, c[0x0][0x398] ;  /* 0x00007300ff0777ac */ /* 0x000e220008000800 */
[----:B------:R-:W3:Y:S02]  /*0070*/  LDCU UR4, c[0x0][0x2f8] ;  /* 0x00005f00ff0477ac */ /* 0x000ee40008000800 */
[----:B---3--:R-:W-:-:S04]  /*0080*/  IADD3 R6, P1, PT, R1, UR4, RZ ;  /* 0x0000000401067c10 */ /* 0x008fc8000ff3e0ff */
[----:B--2---:R-:W-:Y:S01]  /*0090*/  IADD3.X R7, PT, PT, RZ, UR5, RZ, P1, !PT ;  /* 0x00000005ff077c10 */ /* 0x004fe20008ffe4ff */
[----:B-1----:R-:W-:-:S05]  /*00a0*/  IMAD R10, R8, UR6, R9 ;  /* 0x00000006080a7c24 */ /* 0x002fca000f8e0209 */
[----:B0-----:R-:W-:-:S13]  /*00b0*/  ISETP.GE.AND P0, PT, R10, UR7, PT ;  /* 0x000000070a007c0c */ /* 0x001fda000bf06270 */
[----:B------:R-:W-:Y:S05]  /*00c0*/  @P0 EXIT ;  /* 0x000000000000094d */ /* 0x000fea0003800000 */
[----:B------:R-:W0:Y:S01]  /*00d0*/  LDC.64 R2, c[0x0][0x380] ;  /* 0x0000e000ff027b82 */ /* 0x000e220000000a00 */
[----:B------:R-:W1:Y:S07]  /*00e0*/  LDCU.64 UR4, c[0x0][0x358] ;  /* 0x00006b00ff0477ac */ /* 0x000e6e0008000a00 */
[----:B------:R-:W2:Y:S08]  /*00f0*/  LDC.64 R12, c[0x0][0x388] ;  /* 0x0000e200ff0c7b82 */ /* 0x000eb00000000a00 */
[----:B------:R-:W3:Y:S01]  /*0100*/  LDC.64 R14, c[0x0][0x390] ;  /* 0x0000e400ff0e7b82 */ /* 0x000ee20000000a00 */
[----:B------:R-:W-:Y:S01]  /*0110*/  MOV R0, 0x0 ;  /* 0x0000000000007802 */ /* 0x000fe20000000f00 */
[----:B------:R-:W4:Y:S01]  /*0120*/  LDCU.64 UR6, c[0x4][0x8] ;  /* 0x01000100ff0677ac */ /* 0x000f220008000a00 */
[----:B0-----:R-:W-:-:S06]  /*0130*/  IMAD.WIDE R2, R10, 0x4, R2 ;  /* 0x000000040a027825 */ /* 0x001fcc00078e0202 */
[----:B-1----:R-:W5:Y:S01]  /*0140*/  LDG.E R2, desc[UR4][R2.64] ;  /* 0x0000000402027981 */ /* 0x002f62000c1e1900 */
[----:B--2---:R-:W-:-:S05]  /*0150*/  IMAD.WIDE R12, R10, 0x4, R12 ;  /* 0x000000040a0c7825 */ /* 0x004fca00078e020c */
[----:B------:R-:W5:Y:S01]  /*0160*/  LDG.E R11, desc[UR4][R12.64] ;  /* 0x000000040c0b7981 */ /* 0x000f62000c1e1900 */
[----:B---3--:R-:W-:Y:S01]  /*0170*/  IMAD.WIDE R14, R10, 0x4, R14 ;  /* 0x000000040a0e7825 */ /* 0x008fe200078e020e */
[----:B------:R0:W1:Y:S01]  /*0180*/  LDC.64 R16, c[0x4][R0] ;  /* 0x0100000000107b82 */ /* 0x0000620000000a00 */
[----:B----4-:R-:W-:Y:S02]  /*0190*/  MOV R4, UR6 ;  /* 0x0000000600047c02 */ /* 0x010fe40008000f00 */
[----:B------:R-:W-:Y:S02]  /*01a0*/  IMAD.U32 R5, RZ, RZ, UR7 ;  /* 0x00000007ff057e24 */ /* 0x000fe4000f8e00ff */
[----:B-----5:R-:W-:-:S05]  /*01b0*/  IMAD.IADD R11, R2, 0x1, R11 ;  /* 0x00000001020b7824 */ /* 0x020fca00078e020b */
[----:B------:R0:W-:Y:S04]  /*01c0*/  STL.128 [R1], R8 ;  /* 0x0000000801007387 */ /* 0x0001e80000100c00 */
[----:B-1----:R0:W-:Y:S02]  /*01d0*/  STG.E desc[UR4][R14.64], R11 ;  /* 0x0000000b0e007986 */ /* 0x0021e4000c101904 */
[----:B------:R-:W-:-:S07]  /*01e0*/  LEPC R20, `(.L_x_0) ;  /* 0x000000001014794e */ /* 0x000fce0000000000 */
[----:B0-----:R-:W-:Y:S05]  /*01f0*/  CALL.ABS.NOINC R16 ;  /* 0x0000000010007343 */ /* 0x001fea0003c00000 */
.L_x_0:
[----:B------:R-:W-:Y:S05]  /*0200*/  EXIT ;  /* 0x000000000000794d */ /* 0x000fea0003800000 */
.L_x_1:
[----:B------:R-:W-:-:S00]  /*0210*/  BRA `(.L_x_1) ;  /* 0xfffffffc00fc7947 */ /* 0x000fc0000383ffff */
[----:B------:R-:W-:-:S00]  /*0220*/  NOP ;  /* 0x0000000000007918 */ /* 0x000fc00000000000 */
        /* <DEDUP_REMOVED lines=13> */
.L_x_2:


//--------------------- .nv.global.init           --------------------------
	.section	.nv.global.init,"aw",@progbits
.nv.global.init:
	.type		$str,@object
	.size		$str,(.L_0 - $str)
$str:
        /*0000*/ 	.byte	0x42, 0x6c, 0x6f, 0x63, 0x6b, 0x3a, 0x20, 0x25, 0x75, 0x2c, 0x20, 0x74, 0x68, 0x72, 0x65, 0x61
        /*0010*/ 	.byte	0x64, 0x3a, 0x20, 0x25, 0x75, 0x20, 0x2d, 0x20, 0x41, 0x52, 0x52, 0x5b, 0x25, 0x64, 0x5d, 0x3a
        /*0020*/ 	.byte	0x20, 0x25, 0x64, 0x0a, 0x00
.L_0:


//--------------------- .nv.shared.reserved.0     --------------------------
	.section	.nv.shared.reserved.0,"aw",@nobits
	.weak		__nv_reservedSMEM_offset_0_alias
	.size		__nv_reservedSMEM_offset_0_alias, 0, 64
	.other		__nv_reservedSMEM_offset_0_alias,@"STO_CUDA_RESERVED_SHARED STV_DEFAULT"
__nv_reservedSMEM_offset_0_alias:
	.zero		0
	.zero		64


//--------------------- .nv.constant0._Z9vectorAddPiS_S_i --------------------------
	.section	.nv.constant0._Z9vectorAddPiS_S_i,"a",@progbits
	.sectionflags	@""
	.align	4
.nv.constant0._Z9vectorAddPiS_S_i:
	.zero		924


//--------------------- SYMBOLS --------------------------

	.type		.nv.reservedSmem.offset0,@object
	.size		.nv.reservedSmem.offset0,0x4
	.type		vprintf,@function
